//
// Generated by NVIDIA NVVM Compiler
//
// Compiler Build ID: CL-36424714
// Cuda compilation tools, release 13.0, V13.0.88
// Based on NVVM 20.0.0
//

.version 9.0
.target sm_100
.address_size 64

	// .globl	_Z10decryptAesPhS_j
.const .align 1 .b8 constant_inv_sbox[256];

.visible .entry _Z10decryptAesPhS_j(
	.param .u64 .ptr .align 1 _Z10decryptAesPhS_j_param_0,
	.param .u64 .ptr .align 1 _Z10decryptAesPhS_j_param_1,
	.param .u32 _Z10decryptAesPhS_j_param_2
)
{
	.reg .pred 	%p<17>;
	.reg .b16 	%rs<17>;
	.reg .b32 	%r<22>;
	.reg .b64 	%rd<8>;

	ld.param.u64 	%rd3, [_Z10decryptAesPhS_j_param_0];
	ld.param.u64 	%rd4, [_Z10decryptAesPhS_j_param_1];
	ld.param.u32 	%r2, [_Z10decryptAesPhS_j_param_2];
	mov.u32 	%r3, %ctaid.x;
	mov.u32 	%r4, %ntid.x;
	mov.u32 	%r5, %tid.x;
	mad.lo.s32 	%r6, %r3, %r4, %r5;
	shl.b32 	%r1, %r6, 4;
	setp.ge.u32 	%p1, %r1, %r2;
	@%p1 bra 	$L__BB0_31;
	cvta.to.global.u64 	%rd5, %rd3;
	cvta.to.global.u64 	%rd6, %rd4;
	cvt.s64.s32 	%rd7, %r1;
	add.s64 	%rd1, %rd5, %rd7;
	ld.global.u8 	%rs1, [%rd1];
	add.s64 	%rd2, %rd6, %rd7;
	st.global.u8 	[%rd2], %rs1;
	add.s32 	%r7, %r1, 1;
	setp.ge.u32 	%p2, %r7, %r2;
	@%p2 bra 	$L__BB0_3;
	ld.global.u8 	%rs2, [%rd1+1];
	st.global.u8 	[%rd2+1], %rs2;
$L__BB0_3:
	add.s32 	%r8, %r1, 2;
	setp.ge.u32 	%p3, %r8, %r2;
	@%p3 bra 	$L__BB0_5;
	ld.global.u8 	%rs3, [%rd1+2];
	st.global.u8 	[%rd2+2], %rs3;
$L__BB0_5:
	add.s32 	%r9, %r1, 3;
	setp.ge.u32 	%p4, %r9, %r2;
	@%p4 bra 	$L__BB0_7;
	ld.global.u8 	%rs4, [%rd1+3];
	st.global.u8 	[%rd2+3], %rs4;
$L__BB0_7:
	add.s32 	%r10, %r1, 4;
	setp.ge.u32 	%p5, %r10, %r2;
	@%p5 bra 	$L__BB0_9;
	ld.global.u8 	%rs5, [%rd1+4];
	st.global.u8 	[%rd2+4], %rs5;
$L__BB0_9:
	add.s32 	%r11, %r1, 5;
	setp.ge.u32 	%p6, %r11, %r2;
	@%p6 bra 	$L__BB0_11;
	ld.global.u8 	%rs6, [%rd1+5];
	st.global.u8 	[%rd2+5], %rs6;
$L__BB0_11:
	add.s32 	%r12, %r1, 6;
	setp.ge.u32 	%p7, %r12, %r2;
	@%p7 bra 	$L__BB0_13;
	ld.global.u8 	%rs7, [%rd1+6];
	st.global.u8 	[%rd2+6], %rs7;
$L__BB0_13:
	add.s32 	%r13, %r1, 7;
	setp.ge.u32 	%p8, %r13, %r2;
	@%p8 bra 	$L__BB0_15;
	ld.global.u8 	%rs8, [%rd1+7];
	st.global.u8 	[%rd2+7], %rs8;
$L__BB0_15:
	add.s32 	%r14, %r1, 8;
	setp.ge.u32 	%p9, %r14, %r2;
	@%p9 bra 	$L__BB0_17;
	ld.global.u8 	%rs9, [%rd1+8];
	st.global.u8 	[%rd2+8], %rs9;
$L__BB0_17:
	add.s32 	%r15, %r1, 9;
	setp.ge.u32 	%p10, %r15, %r2;
	@%p10 bra 	$L__BB0_19;
	ld.global.u8 	%rs10, [%rd1+9];
	st.global.u8 	[%rd2+9], %rs10;
$L__BB0_19:
	add.s32 	%r16, %r1, 10;
	setp.ge.u32 	%p11, %r16, %r2;
	@%p11 bra 	$L__BB0_21;
	ld.global.u8 	%rs11, [%rd1+10];
	st.global.u8 	[%rd2+10], %rs11;
$L__BB0_21:
	add.s32 	%r17, %r1, 11;
	setp.ge.u32 	%p12, %r17, %r2;
	@%p12 bra 	$L__BB0_23;
	ld.global.u8 	%rs12, [%rd1+11];
	st.global.u8 	[%rd2+11], %rs12;
$L__BB0_23:
	add.s32 	%r18, %r1, 12;
	setp.ge.u32 	%p13, %r18, %r2;
	@%p13 bra 	$L__BB0_25;
	ld.global.u8 	%rs13, [%rd1+12];
	st.global.u8 	[%rd2+12], %rs13;
$L__BB0_25:
	add.s32 	%r19, %r1, 13;
	setp.ge.u32 	%p14, %r19, %r2;
	@%p14 bra 	$L__BB0_27;
	ld.global.u8 	%rs14, [%rd1+13];
	st.global.u8 	[%rd2+13], %rs14;
$L__BB0_27:
	add.s32 	%r20, %r1, 14;
	setp.ge.u32 	%p15, %r20, %r2;
	@%p15 bra 	$L__BB0_29;
	ld.global.u8 	%rs15, [%rd1+14];
	st.global.u8 	[%rd2+14], %rs15;
$L__BB0_29:
	add.s32 	%r21, %r1, 15;
	setp.ge.u32 	%p16, %r21, %r2;
	@%p16 bra 	$L__BB0_31;
	ld.global.u8 	%rs16, [%rd1+15];
	st.global.u8 	[%rd2+15], %rs16;
$L__BB0_31:
	ret;

}


// ===== COMPILED SASS (sm_100) =====

	.target	sm_100

	.elftype	@"ET_EXEC"


//--------------------- .note.nv.tkinfo           --------------------------
	.section	.note.nv.tkinfo,"",@"SHT_NOTE"
	.sectionflags	@"SHF_NOTE_NV_TKINFO"
	.tkinfo
        /*0018*/ 	.word	0x00000002
        /*0030*/ 	.string	""
        /*0030*/ 	.string	"ptxas"
        /*0030*/ 	.string	"Cuda compilation tools, release 13.0, V13.0.88"
        /*0030*/ 	.string	"Build cuda_13.0.r13.0/compiler.36424714_0"
        /*0030*/ 	.string	"-arch sm_100 -m 64 "



//--------------------- .note.nv.cuinfo           --------------------------
	.section	.note.nv.cuinfo,"",@"SHT_NOTE"
	.sectionflags	@"SHF_NOTE_NV_CUINFO"
        /*0018*/ 	.short	0x0002
        /*001a*/ 	.short	0x0064
        /*001c*/ 	.short	0x0082
	.zero		2


//--------------------- .nv.info                  --------------------------
	.section	.nv.info,"",@"SHT_CUDA_INFO"
	.align	4


	//----- nvinfo : EIATTR_REGCOUNT
	.align		4
        /*0000*/ 	.byte	0x04, 0x2f
        /*0002*/ 	.short	(.L_2 - .L_1)
	.align		4
.L_1:
        /*0004*/ 	.word	index@(_Z10decryptAesPhS_j)
        /*0008*/ 	.word	0x00000011


	//----- nvinfo : EIATTR_FRAME_SIZE
	.align		4
.L_2:
        /*000c*/ 	.byte	0x04, 0x11
        /*000e*/ 	.short	(.L_4 - .L_3)
	.align		4
.L_3:
        /*0010*/ 	.word	index@(_Z10decryptAesPhS_j)
        /*0014*/ 	.word	0x00000000


	//----- nvinfo : EIATTR_MIN_STACK_SIZE
	.align		4
.L_4:
        /*0018*/ 	.byte	0x04, 0x12
        /*001a*/ 	.short	(.L_6 - .L_5)
	.align		4
.L_5:
        /*001c*/ 	.word	index@(_Z10decryptAesPhS_j)
        /*0020*/ 	.word	0x00000000
.L_6:


//--------------------- .nv.compat                --------------------------
	.section	.nv.compat,"",@"SHT_CUDA_COMPAT_INFO"
	.align	4
        /*0000*/ 	.byte	0x02, 0x09, 0x00, 0x00, 0x02, 0x02, 0x01, 0x00, 0x02, 0x05, 0x05, 0x00, 0x03, 0x07, 0x01, 0x01
        /*0010*/ 	.byte	0x02, 0x03, 0x00, 0x00, 0x02, 0x06, 0x01, 0x00, 0x04, 0x0b, 0x08, 0x00, 0x09, 0x00, 0x00, 0x00
        /*0020*/ 	.byte	0x00, 0x00, 0x00, 0x00


//--------------------- .nv.info._Z10decryptAesPhS_j --------------------------
	.section	.nv.info._Z10decryptAesPhS_j,"",@"SHT_CUDA_INFO"
	.sectionflags	@""
	.align	4


	//----- nvinfo : EIATTR_CUDA_API_VERSION
	.align		4
        /*0000*/ 	.byte	0x04, 0x37
        /*0002*/ 	.short	(.L_8 - .L_7)
.L_7:
        /*0004*/ 	.word	0x00000082


	//----- nvinfo : EIATTR_KPARAM_INFO
	.align		4
.L_8:
        /*0008*/ 	.byte	0x04, 0x17
        /*000a*/ 	.short	(.L_10 - .L_9)
.L_9:
        /*000c*/ 	.word	0x00000000
        /*0010*/ 	.short	0x0002
        /*0012*/ 	.short	0x0010
        /*0014*/ 	.byte	0x00, 0xf0, 0x11, 0x00


	//----- nvinfo : EIATTR_KPARAM_INFO
	.align		4
.L_10:
        /*0018*/ 	.byte	0x04, 0x17
        /*001a*/ 	.short	(.L_12 - .L_11)
.L_11:
        /*001c*/ 	.word	0x00000000
        /*0020*/ 	.short	0x0001
        /*0022*/ 	.short	0x0008
        /*0024*/ 	.byte	0x00, 0xf5, 0x21, 0x00


	//----- nvinfo : EIATTR_KPARAM_INFO
	.align		4
.L_12:
        /*0028*/ 	.byte	0x04, 0x17
        /*002a*/ 	.short	(.L_14 - .L_13)
.L_13:
        /*002c*/ 	.word	0x00000000
        /*0030*/ 	.short	0x0000
        /*0032*/ 	.short	0x0000
        /*0034*/ 	.byte	0x00, 0xf5, 0x21, 0x00


	//----- nvinfo : EIATTR_SPARSE_MMA_MASK
	.align		4
.L_14:
        /*0038*/ 	.byte	0x03, 0x50
        /*003a*/ 	.short	0x0000


	//----- nvinfo : EIATTR_MAXREG_COUNT
	.align		4
        /*003c*/ 	.byte	0x03, 0x1b
        /*003e*/ 	.short	0x00ff


	//----- nvinfo : EIATTR_MERCURY_ISA_VERSION
	.align		4
        /*0040*/ 	.byte	0x03, 0x5f
        /*0042*/ 	.short	0x0101


	//----- nvinfo : EIATTR_VRC_CTA_INIT_COUNT
	.align		4
        /*0044*/ 	.byte	0x02, 0x4a
	.zero		1
	.zero		1


	//----- nvinfo : EIATTR_EXIT_INSTR_OFFSETS
	.align		4
        /*0048*/ 	.byte	0x04, 0x1c
        /*004a*/ 	.short	(.L_16 - .L_15)


	//   ....[0]....
.L_15:
        /*004c*/ 	.word	0x00000080


	//   ....[1]....
        /*0050*/ 	.word	0x000007c0


	//   ....[2]....
        /*0054*/ 	.word	0x000007f0


	//----- nvinfo : EIATTR_CRS_STACK_SIZE
	.align		4
.L_16:
        /*0058*/ 	.byte	0x04, 0x1e
        /*005a*/ 	.short	(.L_18 - .L_17)
.L_17:
        /*005c*/ 	.word	0x00000000


	//----- nvinfo : EIATTR_CBANK_PARAM_SIZE
	.align		4
.L_18:
        /*0060*/ 	.byte	0x03, 0x19
        /*0062*/ 	.short	0x0014


	//----- nvinfo : EIATTR_PARAM_CBANK
	.align		4
        /*0064*/ 	.byte	0x04, 0x0a
        /*0066*/ 	.short	(.L_20 - .L_19)
	.align		4
.L_19:
        /*0068*/ 	.word	index@(.nv.constant0._Z10decryptAesPhS_j)
        /*006c*/ 	.short	0x0380
        /*006e*/ 	.short	0x0014


	//----- nvinfo : EIATTR_SW_WAR
	.align		4
.L_20:
        /*0070*/ 	.byte	0x04, 0x36
        /*0072*/ 	.short	(.L_22 - .L_21)
.L_21:
        /*0074*/ 	.word	0x00000008
.L_22:


//--------------------- .nv.callgraph             --------------------------
	.section	.nv.callgraph,"",@"SHT_CUDA_CALLGRAPH"
	.align	4
	.sectionentsize	8
	.align		4
        /*0000*/ 	.word	0x00000000
	.align		4
        /*0004*/ 	.word	0xffffffff
	.align		4
        /*0008*/ 	.word	0x00000000
	.align		4
        /*000c*/ 	.word	0xfffffffe
	.align		4
        /*0010*/ 	.word	0x00000000
	.align		4
        /*0014*/ 	.word	0xfffffffd
	.align		4
        /*0018*/ 	.word	0x00000000
	.align		4
        /*001c*/ 	.word	0xfffffffc


//--------------------- .nv.constant3             --------------------------
	.section	.nv.constant3,"a",@progbits
.nv.constant3:
	.type		constant_inv_sbox,@object
	.size		constant_inv_sbox,(.L_0 - constant_inv_sbox)
constant_inv_sbox:
	.zero		256
.L_0:


//--------------------- .text._Z10decryptAesPhS_j --------------------------
	.section	.text._Z10decryptAesPhS_j,"ax",@progbits
	.align	128
        .global         _Z10decryptAesPhS_j
        .type           _Z10decryptAesPhS_j,@function
        .size           _Z10decryptAesPhS_j,(.L_x_29 - _Z10decryptAesPhS_j)
        .other          _Z10decryptAesPhS_j,@"STO_CUDA_ENTRY STV_DEFAULT"
_Z10decryptAesPhS_j:
.text._Z10decryptAesPhS_j:
[----:B------:R-:W-:Y:S01]  /*0000*/  LDC R1, c[0x0][0x37c] ;  /* 0x0000df00ff017b82 */ /* 0x000fe20000000800 */
[----:B------:R-:W0:Y:S07]  /*0010*/  S2R R3, SR_TID.X ;  /* 0x0000000000037919 */ /* 0x000e2e0000002100 */
[----:B------:R-:W0:Y:S01]  /*0020*/  S2UR UR4, SR_CTAID.X ;  /* 0x00000000000479c3 */ /* 0x000e220000002500 */
[----:B------:R-:W1:Y:S07]  /*0030*/  LDCU UR6, c[0x0][0x390] ;  /* 0x00007200ff0677ac */ /* 0x000e6e0008000800 */
[----:B------:R-:W0:Y:S02]  /*0040*/  LDC R0, c[0x0][0x360] ;  /* 0x0000d800ff007b82 */ /* 0x000e240000000800 */
[----:B0-----:R-:W-:-:S04]  /*0050*/  IMAD R0, R0, UR4, R3 ;  /* 0x0000000400007c24 */ /* 0x001fc8000f8e0203 */
[----:B------:R-:W-:-:S05]  /*0060*/  IMAD.SHL.U32 R0, R0, 0x10, RZ ;  /* 0x0000001000007824 */ /* 0x000fca00078e00ff */
[----:B-1----:R-:W-:-:S13]  /*0070*/  ISETP.GE.U32.AND P0, PT, R0, UR6, PT ;  /* 0x0000000600007c0c */ /* 0x002fda000bf06070 */
[----:B------:R-:W-:Y:S05]  /*0080*/  @P0 EXIT ;  /* 0x000000000000094d */ /* 0x000fea0003800000 */
[----:B------:R-:W0:Y:S01]  /*0090*/  LDCU.128 UR8, c[0x0][0x380] ;  /* 0x00007000ff0877ac */ /* 0x000e220008000c00 */
[----:B------:R-:W-:Y:S01]  /*00a0*/  SHF.R.S32.HI R9, RZ, 0x1f, R0 ;  /* 0x0000001fff097819 */ /* 0x000fe20000011400 */
[----:B------:R-:W1:Y:S01]  /*00b0*/  LDCU.64 UR4, c[0x0][0x358] ;  /* 0x00006b00ff0477ac */ /* 0x000e620008000a00 */
[----:B0-----:R-:W-:-:S04]  /*00c0*/  IADD3 R2, P0, PT, R0, UR8, RZ ;  /* 0x0000000800027c10 */ /* 0x001fc8000ff1e0ff */
[----:B------:R-:W-:-:S05]  /*00d0*/  IADD3.X R3, PT, PT, R9, UR9, RZ, P0, !PT ;  /* 0x0000000909037c10 */ /* 0x000fca00087fe4ff */
[----:B-1----:R-:W2:Y:S01]  /*00e0*/  LDG.E.U8 R7, desc[UR4][R2.64] ;  /* 0x0000000402077981 */ /* 0x002ea2000c1e1100 */
[C---:B------:R-:W-:Y:S01]  /*00f0*/  VIADD R6, R0.reuse, 0x2 ;  /* 0x0000000200067836 */ /* 0x040fe20000000000 */
[C---:B------:R-:W-:Y:S01]  /*0100*/  IADD3 R4, P2, PT, R0.reuse, UR10, RZ ;  /* 0x0000000a00047c10 */ /* 0x040fe2000ff5e0ff */
[C---:B------:R-:W-:Y:S01]  /*0110*/  VIADD R5, R0.reuse, 0x1 ;  /* 0x0000000100057836 */ /* 0x040fe20000000000 */
[----:B------:R-:W-:Y:S01]  /*0120*/  BSSY.RECONVERGENT B0, `(.L_x_0) ;  /* 0x000001e000007945 */ /* 0x000fe20003800200 */
[----:B------:R-:W-:Y:S01]  /*0130*/  VIADD R8, R0, 0x3 ;  /* 0x0000000300087836 */ /* 0x000fe20000000000 */
[----:B------:R-:W-:Y:S01]  /*0140*/  ISETP.GE.U32.AND P0, PT, R6, UR6, PT ;  /* 0x0000000606007c0c */ /* 0x000fe2000bf06070 */
[C---:B------:R-:W-:Y:S01]  /*0150*/  VIADD R6, R0.reuse, 0x4 ;  /* 0x0000000400067836 */ /* 0x040fe20000000000 */
[----:B------:R-:W-:Y:S01]  /*0160*/  ISETP.GE.U32.AND P6, PT, R5, UR6, PT ;  /* 0x0000000605007c0c */ /* 0x000fe2000bfc6070 */
[C---:B------:R-:W-:Y:S01]  /*0170*/  VIADD R10, R0.reuse, 0x7 ;  /* 0x00000007000a7836 */ /* 0x040fe20000000000 */
[----:B------:R-:W-:Y:S01]  /*0180*/  IADD3.X R5, PT, PT, R9, UR11, RZ, P2, !PT ;  /* 0x0000000b09057c10 */ /* 0x000fe200097fe4ff */
[----:B------:R-:W-:Y:S01]  /*0190*/  VIADD R9, R0, 0x6 ;  /* 0x0000000600097836 */ /* 0x000fe20000000000 */
[----:B------:R-:W-:Y:S01]  /*01a0*/  ISETP.GE.U32.AND P2, PT, R6, UR6, PT ;  /* 0x0000000606007c0c */ /* 0x000fe2000bf46070 */
[C---:B------:R-:W-:Y:S01]  /*01b0*/  VIADD R6, R0.reuse, 0x8 ;  /* 0x0000000800067836 */ /* 0x040fe20000000000 */
[----:B------:R-:W-:Y:S01]  /*01c0*/  P2R R14, PR, RZ, 0x40 ;  /* 0x00000040ff0e7803 */ /* 0x000fe20000000000 */
[----:B------:R-:W-:Y:S01]  /*01d0*/  VIADD R11, R0, 0xc ;  /* 0x0000000c000b7836 */ /* 0x000fe20000000000 */
[----:B------:R-:W-:Y:S01]  /*01e0*/  ISETP.GE.U32.AND P1, PT, R8, UR6, PT ;  /* 0x0000000608007c0c */ /* 0x000fe2000bf26070 */
[----:B------:R-:W-:Y:S01]  /*01f0*/  VIADD R8, R0, 0x5 ;  /* 0x0000000500087836 */ /* 0x000fe20000000000 */
[----:B------:R-:W-:Y:S01]  /*0200*/  ISETP.GE.U32.AND P6, PT, R6, UR6, PT ;  /* 0x0000000606007c0c */ /* 0x000fe2000bfc6070 */
[C---:B------:R-:W-:Y:S01]  /*0210*/  VIADD R12, R0.reuse, 0xd ;  /* 0x0000000d000c7836 */ /* 0x040fe20000000000 */
[----:B------:R-:W-:Y:S01]  /*0220*/  ISETP.GE.U32.AND P4, PT, R9, UR6, PT ;  /* 0x0000000609007c0c */ /* 0x000fe2000bf86070 */
[----:B------:R-:W-:Y:S01]  /*0230*/  VIADD R9, R0, 0xa ;  /* 0x0000000a00097836 */ /* 0x000fe20000000000 */
[----:B------:R-:W-:Y:S01]  /*0240*/  ISETP.GE.U32.AND P3, PT, R8, UR6, PT ;  /* 0x0000000608007c0c */ /* 0x000fe2000bf66070 */
[----:B------:R-:W-:Y:S01]  /*0250*/  VIADD R8, R0, 0x9 ;  /* 0x0000000900087836 */ /* 0x000fe20000000000 */
[----:B------:R-:W-:Y:S01]  /*0260*/  ISETP.GE.U32.AND P5, PT, R10, UR6, PT ;  /* 0x000000060a007c0c */ /* 0x000fe2000bfa6070 */
[----:B------:R-:W-:-:S02]  /*0270*/  VIADD R10, R0, 0xb ;  /* 0x0000000b000a7836 */ /* 0x000fc40000000000 */
[C---:B------:R-:W-:Y:S02]  /*0280*/  VIADD R13, R0.reuse, 0xe ;  /* 0x0000000e000d7836 */ /* 0x040fe40000000000 */
[----:B------:R-:W-:Y:S01]  /*0290*/  VIADD R0, R0, 0xf ;  /* 0x0000000f00007836 */ /* 0x000fe20000000000 */
[----:B--2---:R0:W-:Y:S02]  /*02a0*/  STG.E.U8 desc[UR4][R4.64], R7 ;  /* 0x0000000704007986 */ /* 0x0041e4000c101104 */
[----:B0-----:R-:W-:Y:S02]  /*02b0*/  P2R R7, PR, RZ, 0x40 ;  /* 0x00000040ff077803 */ /* 0x001fe40000000000 */
[----:B------:R-:W-:-:S13]  /*02c0*/  ISETP.NE.AND P6, PT, R14, RZ, PT ;  /* 0x000000ff0e00720c */ /* 0x000fda0003fc5270 */
[----:B------:R-:W-:Y:S05]  /*02d0*/  @P6 BRA `(.L_x_1) ;  /* 0x0000000000086947 */ /* 0x000fea0003800000 */
[----:B------:R-:W2:Y:S04]  /*02e0*/  LDG.E.U8 R7, desc[UR4][R2.64+0x1] ;  /* 0x0000010402077981 */ /* 0x000ea8000c1e1100 */
[----:B--2---:R0:W-:Y:S02]  /*02f0*/  STG.E.U8 desc[UR4][R4.64+0x1], R7 ;  /* 0x0000010704007986 */ /* 0x0041e4000c101104 */
.L_x_1:
[----:B------:R-:W-:Y:S05]  /*0300*/  BSYNC.RECONVERGENT B0 ;  /* 0x0000000000007941 */ /* 0x000fea0003800200 */
.L_x_0:
[----:B------:R-:W-:Y:S01]  /*0310*/  ISETP.GE.U32.AND P6, PT, R8, UR6, PT ;  /* 0x0000000608007c0c */ /* 0x000fe2000bfc6070 */
[----:B------:R-:W-:Y:S03]  /*0320*/  BSSY.RECONVERGENT B0, `(.L_x_2) ;  /* 0x0000005000007945 */ /* 0x000fe60003800200 */
[----:B0-----:R-:W-:Y:S01]  /*0330*/  P2R R7, PR, RZ, 0x40 ;  /* 0x00000040ff077803 */ /* 0x001fe20000000000 */
[----:B------:R-:W-:Y:S08]  /*0340*/  @P0 BRA `(.L_x_3) ;  /* 0x0000000000080947 */ /* 0x000ff00003800000 */
[----:B------:R-:W2:Y:S04]  /*0350*/  LDG.E.U8 R7, desc[UR4][R2.64+0x2] ;  /* 0x0000020402077981 */ /* 0x000ea8000c1e1100 */
[----:B--2---:R0:W-:Y:S02]  /*0360*/  STG.E.U8 desc[UR4][R4.64+0x2], R7 ;  /* 0x0000020704007986 */ /* 0x0041e4000c101104 */
.L_x_3:
[----:B------:R-:W-:Y:S05]  /*0370*/  BSYNC.RECONVERGENT B0 ;  /* 0x0000000000007941 */ /* 0x000fea0003800200 */
.L_x_2:
[----:B------:R-:W-:Y:S01]  /*0380*/  BSSY.RECONVERGENT B0, `(.L_x_4) ;  /* 0x0000005000007945 */ /* 0x000fe20003800200 */
[----:B------:R-:W-:-:S03]  /*0390*/  ISETP.GE.U32.AND P0, PT, R9, UR6, PT ;  /* 0x0000000609007c0c */ /* 0x000fc6000bf06070 */
[----:B------:R-:W-:Y:S10]  /*03a0*/  @P1 BRA `(.L_x_5) ;  /* 0x0000000000081947 */ /* 0x000ff40003800000 */
[----:B0-----:R-:W2:Y:S04]  /*03b0*/  LDG.E.U8 R7, desc[UR4][R2.64+0x3] ;  /* 0x0000030402077981 */ /* 0x001ea8000c1e1100 */
[----:B--2---:R1:W-:Y:S02]  /*03c0*/  STG.E.U8 desc[UR4][R4.64+0x3], R7 ;  /* 0x0000030704007986 */ /* 0x0043e4000c101104 */
.L_x_5:
[----:B------:R-:W-:Y:S05]  /*03d0*/  BSYNC.RECONVERGENT B0 ;  /* 0x0000000000007941 */ /* 0x000fea0003800200 */
.L_x_4:
[----:B------:R-:W-:Y:S01]  /*03e0*/  BSSY.RECONVERGENT B0, `(.L_x_6) ;  /* 0x0000005000007945 */ /* 0x000fe20003800200 */
[----:B------:R-:W-:-:S03]  /*03f0*/  ISETP.GE.U32.AND P1, PT, R10, UR6, PT ;  /* 0x000000060a007c0c */ /* 0x000fc6000bf26070 */
[----:B------:R-:W-:Y:S10]  /*0400*/  @P2 BRA `(.L_x_7) ;  /* 0x0000000000082947 */ /* 0x000ff40003800000 */
[----:B01----:R-:W2:Y:S04]  /*0410*/  LDG.E.U8 R7, desc[UR4][R2.64+0x4] ;  /* 0x0000040402077981 */ /* 0x003ea8000c1e1100 */
[----:B--2---:R2:W-:Y:S02]  /*0420*/  STG.E.U8 desc[UR4][R4.64+0x4], R7 ;  /* 0x0000040704007986 */ /* 0x0045e4000c101104 */
.L_x_7:
[----:B------:R-:W-:Y:S05]  /*0430*/  BSYNC.RECONVERGENT B0 ;  /* 0x0000000000007941 */ /* 0x000fea0003800200 */
.L_x_6:
[----:B------:R-:W-:Y:S01]  /*0440*/  BSSY.RECONVERGENT B0, `(.L_x_8) ;  /* 0x0000005000007945 */ /* 0x000fe20003800200 */
[----:B------:R-:W-:-:S03]  /*0450*/  ISETP.GE.U32.AND P2, PT, R11, UR6, PT ;  /* 0x000000060b007c0c */ /* 0x000fc6000bf46070 */
[----:B------:R-:W-:Y:S10]  /*0460*/  @P3 BRA `(.L_x_9) ;  /* 0x0000000000083947 */ /* 0x000ff40003800000 */
[----:B012---:R-:W2:Y:S04]  /*0470*/  LDG.E.U8 R7, desc[UR4][R2.64+0x5] ;  /* 0x0000050402077981 */ /* 0x007ea8000c1e1100 */
[----:B--2---:R3:W-:Y:S02]  /*0480*/  STG.E.U8 desc[UR4][R4.64+0x5], R7 ;  /* 0x0000050704007986 */ /* 0x0047e4000c101104 */
.L_x_9:
[----:B------:R-:W-:Y:S05]  /*0490*/  BSYNC.RECONVERGENT B0 ;  /* 0x0000000000007941 */ /* 0x000fea0003800200 */
.L_x_8:
[----:B------:R-:W-:Y:S01]  /*04a0*/  BSSY.RECONVERGENT B0, `(.L_x_10) ;  /* 0x0000005000007945 */ /* 0x000fe20003800200 */
[----:B------:R-:W-:-:S03]  /*04b0*/  ISETP.GE.U32.AND P3, PT, R12, UR6, PT ;  /* 0x000000060c007c0c */ /* 0x000fc6000bf66070 */
[----:B------:R-:W-:Y:S10]  /*04c0*/  @P4 BRA `(.L_x_11) ;  /* 0x0000000000084947 */ /* 0x000ff40003800000 */
[----:B0123--:R-:W2:Y:S04]  /*04d0*/  LDG.E.U8 R7, desc[UR4][R2.64+0x6] ;  /* 0x0000060402077981 */ /* 0x00fea8000c1e1100 */
[----:B--2---:R4:W-:Y:S02]  /*04e0*/  STG.E.U8 desc[UR4][R4.64+0x6], R7 ;  /* 0x0000060704007986 */ /* 0x0049e4000c101104 */
.L_x_11:
[----:B------:R-:W-:Y:S05]  /*04f0*/  BSYNC.RECONVERGENT B0 ;  /* 0x0000000000007941 */ /* 0x000fea0003800200 */
.L_x_10:
[----:B------:R-:W-:Y:S01]  /*0500*/  BSSY.RECONVERGENT B0, `(.L_x_12) ;  /* 0x0000005000007945 */ /* 0x000fe20003800200 */
[----:B------:R-:W-:-:S03]  /*0510*/  ISETP.GE.U32.AND P4, PT, R13, UR6, PT ;  /* 0x000000060d007c0c */ /* 0x000fc6000bf86070 */
[----:B------:R-:W-:Y:S10]  /*0520*/  @P5 BRA `(.L_x_13) ;  /* 0x0000000000085947 */ /* 0x000ff40003800000 */
[----:B01234-:R-:W2:Y:S04]  /*0530*/  LDG.E.U8 R7, desc[UR4][R2.64+0x7] ;  /* 0x0000070402077981 */ /* 0x01fea8000c1e1100 */
[----:B--2---:R0:W-:Y:S02]  /*0540*/  STG.E.U8 desc[UR4][R4.64+0x7], R7 ;  /* 0x0000070704007986 */ /* 0x0041e4000c101104 */
.L_x_13:
[----:B------:R-:W-:Y:S05]  /*0550*/  BSYNC.RECONVERGENT B0 ;  /* 0x0000000000007941 */ /* 0x000fea0003800200 */
.L_x_12:
[----:B------:R-:W-:Y:S01]  /*0560*/  ISETP.GE.U32.AND P6, PT, R6, UR6, PT ;  /* 0x0000000606007c0c */ /* 0x000fe2000bfc6070 */
[----:B------:R-:W-:Y:S01]  /*0570*/  BSSY.RECONVERGENT B0, `(.L_x_14) ;  /* 0x0000005000007945 */ /* 0x000fe20003800200 */
[----:B------:R-:W-:-:S11]  /*0580*/  ISETP.GE.U32.AND P5, PT, R0, UR6, PT ;  /* 0x0000000600007c0c */ /* 0x000fd6000bfa6070 */
[----:B------:R-:W-:Y:S05]  /*0590*/  @P6 BRA `(.L_x_15) ;  /* 0x0000000000086947 */ /* 0x000fea0003800000 */
[----:B01234-:R-:W2:Y:S04]  /*05a0*/  LDG.E.U8 R7, desc[UR4][R2.64+0x8] ;  /* 0x0000080402077981 */ /* 0x01fea8000c1e1100 */
[----:B--2---:R0:W-:Y:S02]  /*05b0*/  STG.E.U8 desc[UR4][R4.64+0x8], R7 ;  /* 0x0000080704007986 */ /* 0x0041e4000c101104 */
.L_x_15:
[----:B------:R-:W-:Y:S05]  /*05c0*/  BSYNC.RECONVERGENT B0 ;  /* 0x0000000000007941 */ /* 0x000fea0003800200 */
.L_x_14:
[----:B------:R-:W-:Y:S01]  /*05d0*/  ISETP.GE.U32.AND P6, PT, R8, UR6, PT ;  /* 0x0000000608007c0c */ /* 0x000fe2000bfc6070 */
[----:B------:R-:W-:-:S12]  /*05e0*/  BSSY.RECONVERGENT B0, `(.L_x_16) ;  /* 0x0000004000007945 */ /* 0x000fd80003800200 */
[----:B------:R-:W-:Y:S05]  /*05f0*/  @P6 BRA `(.L_x_17) ;  /* 0x0000000000086947 */ /* 0x000fea0003800000 */
[----:B01234-:R-:W2:Y:S04]  /*0600*/  LDG.E.U8 R7, desc[UR4][R2.64+0x9] ;  /* 0x0000090402077981 */ /* 0x01fea8000c1e1100 */
[----:B--2---:R0:W-:Y:S02]  /*0610*/  STG.E.U8 desc[UR4][R4.64+0x9], R7 ;  /* 0x0000090704007986 */ /* 0x0041e4000c101104 */
.L_x_17:
[----:B------:R-:W-:Y:S05]  /*0620*/  BSYNC.RECONVERGENT B0 ;  /* 0x0000000000007941 */ /* 0x000fea0003800200 */
.L_x_16:
[----:B------:R-:W-:Y:S04]  /*0630*/  BSSY.RECONVERGENT B0, `(.L_x_18) ;  /* 0x0000004000007945 */ /* 0x000fe80003800200 */
[----:B------:R-:W-:Y:S05]  /*0640*/  @P0 BRA `(.L_x_19) ;  /* 0x0000000000080947 */ /* 0x000fea0003800000 */
[----:B01234-:R-:W2:Y:S04]  /*0650*/  LDG.E.U8 R7, desc[UR4][R2.64+0xa] ;  /* 0x00000a0402077981 */ /* 0x01fea8000c1e1100 */
[----:B--2---:R0:W-:Y:S02]  /*0660*/  STG.E.U8 desc[UR4][R4.64+0xa], R7 ;  /* 0x00000a0704007986 */ /* 0x0041e4000c101104 */
.L_x_19:
[----:B------:R-:W-:Y:S05]  /*0670*/  BSYNC.RECONVERGENT B0 ;  /* 0x0000000000007941 */ /* 0x000fea0003800200 */
.L_x_18:
[----:B------:R-:W-:Y:S04]  /*0680*/  BSSY.RECONVERGENT B0, `(.L_x_20) ;  /* 0x0000004000007945 */ /* 0x000fe80003800200 */
[----:B------:R-:W-:Y:S05]  /*0690*/  @P1 BRA `(.L_x_21) ;  /* 0x0000000000081947 */ /* 0x000fea0003800000 */
[----:B01234-:R-:W2:Y:S04]  /*06a0*/  LDG.E.U8 R7, desc[UR4][R2.64+0xb] ;  /* 0x00000b0402077981 */ /* 0x01fea8000c1e1100 */
[----:B--2---:R0:W-:Y:S02]  /*06b0*/  STG.E.U8 desc[UR4][R4.64+0xb], R7 ;  /* 0x00000b0704007986 */ /* 0x0041e4000c101104 */
.L_x_21:
[----:B------:R-:W-:Y:S05]  /*06c0*/  BSYNC.RECONVERGENT B0 ;  /* 0x0000000000007941 */ /* 0x000fea0003800200 */
.L_x_20:
[----:B------:R-:W-:Y:S04]  /*06d0*/  BSSY.RECONVERGENT B0, `(.L_x_22) ;  /* 0x0000004000007945 */ /* 0x000fe80003800200 */
[----:B------:R-:W-:Y:S05]  /*06e0*/  @P2 BRA `(.L_x_23) ;  /* 0x0000000000082947 */ /* 0x000fea0003800000 */
[----:B01234-:R-:W2:Y:S04]  /*06f0*/  LDG.E.U8 R7, desc[UR4][R2.64+0xc] ;  /* 0x00000c0402077981 */ /* 0x01fea8000c1e1100 */
[----:B--2---:R0:W-:Y:S02]  /*0700*/  STG.E.U8 desc[UR4][R4.64+0xc], R7 ;  /* 0x00000c0704007986 */ /* 0x0041e4000c101104 */
.L_x_23:
[----:B------:R-:W-:Y:S05]  /*0710*/  BSYNC.RECONVERGENT B0 ;  /* 0x0000000000007941 */ /* 0x000fea0003800200 */
.L_x_22:
[----:B------:R-:W-:Y:S04]  /*0720*/  BSSY.RECONVERGENT B0, `(.L_x_24) ;  /* 0x0000004000007945 */ /* 0x000fe80003800200 */
[----:B------:R-:W-:Y:S05]  /*0730*/  @P3 BRA `(.L_x_25) ;  /* 0x0000000000083947 */ /* 0x000fea0003800000 */
[----:B01234-:R-:W2:Y:S04]  /*0740*/  LDG.E.U8 R7, desc[UR4][R2.64+0xd] ;  /* 0x00000d0402077981 */ /* 0x01fea8000c1e1100 */
[----:B--2---:R0:W-:Y:S02]  /*0750*/  STG.E.U8 desc[UR4][R4.64+0xd], R7 ;  /* 0x00000d0704007986 */ /* 0x0041e4000c101104 */
.L_x_25:
[----:B------:R-:W-:Y:S05]  /*0760*/  BSYNC.RECONVERGENT B0 ;  /* 0x0000000000007941 */ /* 0x000fea0003800200 */
.L_x_24:
[----:B------:R-:W-:Y:S04]  /*0770*/  BSSY.RECONVERGENT B0, `(.L_x_26) ;  /* 0x0000004000007945 */ /* 0x000fe80003800200 */
[----:B------:R-:W-:Y:S05]  /*0780*/  @P4 BRA `(.L_x_27) ;  /* 0x0000000000084947 */ /* 0x000fea0003800000 */
[----:B01234-:R-:W2:Y:S04]  /*0790*/  LDG.E.U8 R7, desc[UR4][R2.64+0xe] ;  /* 0x00000e0402077981 */ /* 0x01fea8000c1e1100 */
[----:B--2---:R0:W-:Y:S02]  /*07a0*/  STG.E.U8 desc[UR4][R4.64+0xe], R7 ;  /* 0x00000e0704007986 */ /* 0x0041e4000c101104 */
.L_x_27:
[----:B------:R-:W-:Y:S05]  /*07b0*/  BSYNC.RECONVERGENT B0 ;  /* 0x0000000000007941 */ /* 0x000fea0003800200 */
.L_x_26:
[----:B------:R-:W-:Y:S05]  /*07c0*/  @P5 EXIT ;  /* 0x000000000000594d */ /* 0x000fea0003800000 */
[----:B------:R-:W5:Y:S04]  /*07d0*/  LDG.E.U8 R3, desc[UR4][R2.64+0xf] ;  /* 0x00000f0402037981 */ /* 0x000f68000c1e1100 */
[----:B-----5:R-:W-:Y:S01]  /*07e0*/  STG.E.U8 desc[UR4][R4.64+0xf], R3 ;  /* 0x00000f0304007986 */ /* 0x020fe2000c101104 */
[----:B------:R-:W-:Y:S05]  /*07f0*/  EXIT ;  /* 0x000000000000794d */ /* 0x000fea0003800000 */
.L_x_28:
[----:B------:R-:W-:-:S00]  /*0800*/  BRA `(.L_x_28) ;  /* 0xfffffffc00fc7947 */ /* 0x000fc0000383ffff */
[----:B------:R-:W-:-:S00]  /*0810*/  NOP ;  /* 0x0000000000007918 */ /* 0x000fc00000000000 */
        /* <DEDUP_REMOVED lines=14> */
.L_x_29:


//--------------------- .nv.shared.reserved.0     --------------------------
	.section	.nv.shared.reserved.0,"aw",@nobits
	.weak		__nv_reservedSMEM_offset_0_alias
	.size		__nv_reservedSMEM_offset_0_alias, 0, 64
	.other		__nv_reservedSMEM_offset_0_alias,@"STO_CUDA_RESERVED_SHARED STV_DEFAULT"
__nv_reservedSMEM_offset_0_alias:
	.zero		0
	.zero		64


//--------------------- .nv.constant0._Z10decryptAesPhS_j --------------------------
	.section	.nv.constant0._Z10decryptAesPhS_j,"a",@progbits
	.sectionflags	@""
	.align	4
.nv.constant0._Z10decryptAesPhS_j:
	.zero		916


//--------------------- SYMBOLS --------------------------

	.type		.nv.reservedSmem.offset0,@object
	.size		.nv.reservedSmem.offset0,0x4
